//
// Generated by NVIDIA NVVM Compiler
//
// Compiler Build ID: CL-36424714
// Cuda compilation tools, release 13.0, V13.0.88
// Based on NVVM 20.0.0
//

.version 9.0
.target sm_100
.address_size 64

	// .globl	_Z6matmulPKfS0_Pfi
// _ZZ15matmulb_genericPKfS0_PfiE7local_p has been demoted
// _ZZ15matmulb_genericPKfS0_PfiE7local_q has been demoted

.visible .entry _Z6matmulPKfS0_Pfi(
	.param .u64 .ptr .align 1 _Z6matmulPKfS0_Pfi_param_0,
	.param .u64 .ptr .align 1 _Z6matmulPKfS0_Pfi_param_1,
	.param .u64 .ptr .align 1 _Z6matmulPKfS0_Pfi_param_2,
	.param .u32 _Z6matmulPKfS0_Pfi_param_3
)
{
	.reg .pred 	%p<10>;
	.reg .b32 	%r<40>;
	.reg .b32 	%f<67>;
	.reg .b64 	%rd<67>;

	ld.param.u64 	%rd14, [_Z6matmulPKfS0_Pfi_param_0];
	ld.param.u64 	%rd15, [_Z6matmulPKfS0_Pfi_param_1];
	ld.param.u32 	%r18, [_Z6matmulPKfS0_Pfi_param_3];
	cvta.to.global.u64 	%rd1, %rd15;
	cvta.to.global.u64 	%rd2, %rd14;
	mov.u32 	%r19, %ctaid.y;
	mov.u32 	%r20, %ntid.y;
	mov.u32 	%r21, %tid.y;
	mad.lo.s32 	%r1, %r19, %r20, %r21;
	mov.u32 	%r22, %ctaid.x;
	mov.u32 	%r23, %ntid.x;
	mov.u32 	%r24, %tid.x;
	mad.lo.s32 	%r2, %r22, %r23, %r24;
	max.s32 	%r25, %r1, %r2;
	setp.ge.s32 	%p1, %r25, %r18;
	@%p1 bra 	$L__BB0_13;
	mul.lo.s32 	%r3, %r18, %r1;
	and.b32  	%r4, %r18, 7;
	setp.lt.u32 	%p2, %r18, 8;
	mov.b32 	%r38, 0;
	mov.f32 	%f66, 0f00000000;
	@%p2 bra 	$L__BB0_4;
	and.b32  	%r38, %r18, 2147483640;
	neg.s32 	%r36, %r38;
	mul.wide.s32 	%rd16, %r18, 4;
	add.s64 	%rd3, %rd1, %rd16;
	shl.b32 	%r7, %r18, 3;
	mul.wide.s32 	%rd17, %r18, 8;
	add.s64 	%rd4, %rd1, %rd17;
	mul.wide.s32 	%rd18, %r18, 12;
	add.s64 	%rd5, %rd1, %rd18;
	mul.wide.s32 	%rd19, %r18, 16;
	add.s64 	%rd6, %rd1, %rd19;
	mul.wide.s32 	%rd20, %r18, 20;
	add.s64 	%rd7, %rd1, %rd20;
	mul.wide.s32 	%rd21, %r18, 24;
	add.s64 	%rd8, %rd1, %rd21;
	mul.wide.s32 	%rd22, %r18, 28;
	add.s64 	%rd9, %rd1, %rd22;
	mul.wide.u32 	%rd23, %r3, 4;
	add.s64 	%rd24, %rd23, %rd2;
	add.s64 	%rd66, %rd24, 16;
	mov.f32 	%f66, 0f00000000;
	mov.u32 	%r35, %r2;
$L__BB0_3:
	.pragma "nounroll";
	mul.wide.s32 	%rd25, %r35, 4;
	add.s64 	%rd26, %rd3, %rd25;
	add.s64 	%rd27, %rd4, %rd25;
	add.s64 	%rd28, %rd5, %rd25;
	add.s64 	%rd29, %rd6, %rd25;
	add.s64 	%rd30, %rd7, %rd25;
	add.s64 	%rd31, %rd8, %rd25;
	add.s64 	%rd32, %rd9, %rd25;
	add.s64 	%rd33, %rd1, %rd25;
	ld.global.f32 	%f16, [%rd66+-16];
	ld.global.f32 	%f17, [%rd33];
	fma.rn.f32 	%f18, %f16, %f17, %f66;
	ld.global.f32 	%f19, [%rd66+-12];
	ld.global.f32 	%f20, [%rd26];
	fma.rn.f32 	%f21, %f19, %f20, %f18;
	ld.global.f32 	%f22, [%rd66+-8];
	ld.global.f32 	%f23, [%rd27];
	fma.rn.f32 	%f24, %f22, %f23, %f21;
	ld.global.f32 	%f25, [%rd66+-4];
	ld.global.f32 	%f26, [%rd28];
	fma.rn.f32 	%f27, %f25, %f26, %f24;
	ld.global.f32 	%f28, [%rd66];
	ld.global.f32 	%f29, [%rd29];
	fma.rn.f32 	%f30, %f28, %f29, %f27;
	ld.global.f32 	%f31, [%rd66+4];
	ld.global.f32 	%f32, [%rd30];
	fma.rn.f32 	%f33, %f31, %f32, %f30;
	ld.global.f32 	%f34, [%rd66+8];
	ld.global.f32 	%f35, [%rd31];
	fma.rn.f32 	%f36, %f34, %f35, %f33;
	ld.global.f32 	%f37, [%rd66+12];
	ld.global.f32 	%f38, [%rd32];
	fma.rn.f32 	%f66, %f37, %f38, %f36;
	add.s32 	%r36, %r36, 8;
	add.s32 	%r35, %r35, %r7;
	add.s64 	%rd66, %rd66, 32;
	setp.ne.s32 	%p3, %r36, 0;
	@%p3 bra 	$L__BB0_3;
$L__BB0_4:
	setp.eq.s32 	%p4, %r4, 0;
	@%p4 bra 	$L__BB0_12;
	and.b32  	%r13, %r18, 3;
	setp.lt.u32 	%p5, %r4, 4;
	@%p5 bra 	$L__BB0_7;
	add.s32 	%r27, %r38, %r3;
	mul.wide.u32 	%rd34, %r27, 4;
	add.s64 	%rd35, %rd2, %rd34;
	ld.global.f32 	%f40, [%rd35];
	mad.lo.s32 	%r28, %r38, %r18, %r2;
	mul.wide.s32 	%rd36, %r28, 4;
	add.s64 	%rd37, %rd1, %rd36;
	ld.global.f32 	%f41, [%rd37];
	fma.rn.f32 	%f42, %f40, %f41, %f66;
	cvt.u64.u32 	%rd38, %r3;
	cvt.u64.u32 	%rd39, %r38;
	add.s64 	%rd40, %rd39, %rd38;
	shl.b64 	%rd41, %rd40, 2;
	add.s64 	%rd42, %rd2, %rd41;
	ld.global.f32 	%f43, [%rd42+4];
	mul.wide.s32 	%rd43, %r18, 4;
	add.s64 	%rd44, %rd37, %rd43;
	ld.global.f32 	%f44, [%rd44];
	fma.rn.f32 	%f45, %f43, %f44, %f42;
	ld.global.f32 	%f46, [%rd42+8];
	add.s64 	%rd45, %rd44, %rd43;
	ld.global.f32 	%f47, [%rd45];
	fma.rn.f32 	%f48, %f46, %f47, %f45;
	ld.global.f32 	%f49, [%rd42+12];
	add.s64 	%rd46, %rd45, %rd43;
	ld.global.f32 	%f50, [%rd46];
	fma.rn.f32 	%f66, %f49, %f50, %f48;
	add.s32 	%r38, %r38, 4;
$L__BB0_7:
	setp.eq.s32 	%p6, %r13, 0;
	@%p6 bra 	$L__BB0_12;
	setp.eq.s32 	%p7, %r13, 1;
	@%p7 bra 	$L__BB0_10;
	add.s32 	%r29, %r38, %r3;
	mul.wide.u32 	%rd47, %r29, 4;
	add.s64 	%rd48, %rd2, %rd47;
	ld.global.f32 	%f52, [%rd48];
	mad.lo.s32 	%r30, %r38, %r18, %r2;
	mul.wide.s32 	%rd49, %r30, 4;
	add.s64 	%rd50, %rd1, %rd49;
	ld.global.f32 	%f53, [%rd50];
	fma.rn.f32 	%f54, %f52, %f53, %f66;
	cvt.u64.u32 	%rd51, %r3;
	cvt.u64.u32 	%rd52, %r38;
	add.s64 	%rd53, %rd52, %rd51;
	shl.b64 	%rd54, %rd53, 2;
	add.s64 	%rd55, %rd2, %rd54;
	ld.global.f32 	%f55, [%rd55+4];
	mul.wide.s32 	%rd56, %r18, 4;
	add.s64 	%rd57, %rd50, %rd56;
	ld.global.f32 	%f56, [%rd57];
	fma.rn.f32 	%f66, %f55, %f56, %f54;
	add.s32 	%r38, %r38, 2;
$L__BB0_10:
	and.b32  	%r31, %r18, 1;
	setp.eq.b32 	%p8, %r31, 1;
	not.pred 	%p9, %p8;
	@%p9 bra 	$L__BB0_12;
	add.s32 	%r32, %r38, %r3;
	mul.wide.u32 	%rd58, %r32, 4;
	add.s64 	%rd59, %rd2, %rd58;
	ld.global.f32 	%f57, [%rd59];
	mad.lo.s32 	%r33, %r38, %r18, %r2;
	mul.wide.s32 	%rd60, %r33, 4;
	add.s64 	%rd61, %rd1, %rd60;
	ld.global.f32 	%f58, [%rd61];
	fma.rn.f32 	%f66, %f57, %f58, %f66;
$L__BB0_12:
	ld.param.u64 	%rd65, [_Z6matmulPKfS0_Pfi_param_2];
	add.s32 	%r34, %r3, %r2;
	cvta.to.global.u64 	%rd62, %rd65;
	mul.wide.s32 	%rd63, %r34, 4;
	add.s64 	%rd64, %rd62, %rd63;
	st.global.f32 	[%rd64], %f66;
$L__BB0_13:
	ret;

}
	// .globl	_Z15matmulb_genericPKfS0_Pfi
.visible .entry _Z15matmulb_genericPKfS0_Pfi(
	.param .u64 .ptr .align 1 _Z15matmulb_genericPKfS0_Pfi_param_0,
	.param .u64 .ptr .align 1 _Z15matmulb_genericPKfS0_Pfi_param_1,
	.param .u64 .ptr .align 1 _Z15matmulb_genericPKfS0_Pfi_param_2,
	.param .u32 _Z15matmulb_genericPKfS0_Pfi_param_3
)
{
	.reg .pred 	%p<10>;
	.reg .b32 	%r<41>;
	.reg .b32 	%f<105>;
	.reg .b64 	%rd<13>;
	// demoted variable
	.shared .align 4 .b8 _ZZ15matmulb_genericPKfS0_PfiE7local_p[4096];
	// demoted variable
	.shared .align 4 .b8 _ZZ15matmulb_genericPKfS0_PfiE7local_q[4096];
	ld.param.u64 	%rd3, [_Z15matmulb_genericPKfS0_Pfi_param_0];
	ld.param.u64 	%rd4, [_Z15matmulb_genericPKfS0_Pfi_param_1];
	ld.param.u64 	%rd5, [_Z15matmulb_genericPKfS0_Pfi_param_2];
	ld.param.u32 	%r23, [_Z15matmulb_genericPKfS0_Pfi_param_3];
	mov.u32 	%r24, %ctaid.x;
	mov.u32 	%r25, %ctaid.y;
	mov.u32 	%r36, %tid.x;
	mov.u32 	%r38, %tid.y;
	shl.b32 	%r26, %r25, 5;
	add.s32 	%r3, %r26, %r38;
	shl.b32 	%r4, %r24, 5;
	add.s32 	%r5, %r4, %r36;
	setp.lt.s32 	%p1, %r23, 1;
	mov.f32 	%f104, 0f00000000;
	@%p1 bra 	$L__BB1_7;
	shl.b32 	%r28, %r38, 7;
	mov.u32 	%r29, _ZZ15matmulb_genericPKfS0_PfiE7local_q;
	shl.b32 	%r30, %r36, 2;
	add.s32 	%r9, %r29, %r30;
	add.s32 	%r6, %r9, %r28;
	mov.u32 	%r31, _ZZ15matmulb_genericPKfS0_PfiE7local_p;
	add.s32 	%r7, %r31, %r28;
	add.s32 	%r8, %r7, %r30;
	mad.lo.s32 	%r32, %r38, %r23, %r36;
	add.s32 	%r39, %r32, %r4;
	shl.b32 	%r11, %r23, 5;
	mad.lo.s32 	%r37, %r23, %r3, %r36;
	cvta.to.global.u64 	%rd1, %rd3;
	cvta.to.global.u64 	%rd2, %rd4;
	mov.f32 	%f104, 0f00000000;
	mov.b32 	%r40, 0;
$L__BB1_2:
	setp.ge.u32 	%p2, %r3, %r23;
	mov.b32 	%r33, 0;
	st.shared.u32 	[%r6], %r33;
	st.shared.u32 	[%r8], %r33;
	setp.ge.s32 	%p3, %r36, %r23;
	or.pred  	%p4, %p2, %p3;
	@%p4 bra 	$L__BB1_4;
	mul.wide.u32 	%rd6, %r37, 4;
	add.s64 	%rd7, %rd1, %rd6;
	ld.global.f32 	%f6, [%rd7];
	st.shared.f32 	[%r8], %f6;
$L__BB1_4:
	setp.ge.u32 	%p5, %r5, %r23;
	setp.ge.s32 	%p6, %r38, %r23;
	or.pred  	%p7, %p5, %p6;
	@%p7 bra 	$L__BB1_6;
	mul.wide.u32 	%rd8, %r39, 4;
	add.s64 	%rd9, %rd2, %rd8;
	ld.global.f32 	%f7, [%rd9];
	st.shared.f32 	[%r6], %f7;
$L__BB1_6:
	bar.sync 	0;
	ld.shared.f32 	%f8, [%r7];
	ld.shared.f32 	%f9, [%r9];
	fma.rn.f32 	%f10, %f8, %f9, %f104;
	ld.shared.f32 	%f11, [%r7+4];
	ld.shared.f32 	%f12, [%r9+128];
	fma.rn.f32 	%f13, %f11, %f12, %f10;
	ld.shared.f32 	%f14, [%r7+8];
	ld.shared.f32 	%f15, [%r9+256];
	fma.rn.f32 	%f16, %f14, %f15, %f13;
	ld.shared.f32 	%f17, [%r7+12];
	ld.shared.f32 	%f18, [%r9+384];
	fma.rn.f32 	%f19, %f17, %f18, %f16;
	ld.shared.f32 	%f20, [%r7+16];
	ld.shared.f32 	%f21, [%r9+512];
	fma.rn.f32 	%f22, %f20, %f21, %f19;
	ld.shared.f32 	%f23, [%r7+20];
	ld.shared.f32 	%f24, [%r9+640];
	fma.rn.f32 	%f25, %f23, %f24, %f22;
	ld.shared.f32 	%f26, [%r7+24];
	ld.shared.f32 	%f27, [%r9+768];
	fma.rn.f32 	%f28, %f26, %f27, %f25;
	ld.shared.f32 	%f29, [%r7+28];
	ld.shared.f32 	%f30, [%r9+896];
	fma.rn.f32 	%f31, %f29, %f30, %f28;
	ld.shared.f32 	%f32, [%r7+32];
	ld.shared.f32 	%f33, [%r9+1024];
	fma.rn.f32 	%f34, %f32, %f33, %f31;
	ld.shared.f32 	%f35, [%r7+36];
	ld.shared.f32 	%f36, [%r9+1152];
	fma.rn.f32 	%f37, %f35, %f36, %f34;
	ld.shared.f32 	%f38, [%r7+40];
	ld.shared.f32 	%f39, [%r9+1280];
	fma.rn.f32 	%f40, %f38, %f39, %f37;
	ld.shared.f32 	%f41, [%r7+44];
	ld.shared.f32 	%f42, [%r9+1408];
	fma.rn.f32 	%f43, %f41, %f42, %f40;
	ld.shared.f32 	%f44, [%r7+48];
	ld.shared.f32 	%f45, [%r9+1536];
	fma.rn.f32 	%f46, %f44, %f45, %f43;
	ld.shared.f32 	%f47, [%r7+52];
	ld.shared.f32 	%f48, [%r9+1664];
	fma.rn.f32 	%f49, %f47, %f48, %f46;
	ld.shared.f32 	%f50, [%r7+56];
	ld.shared.f32 	%f51, [%r9+1792];
	fma.rn.f32 	%f52, %f50, %f51, %f49;
	ld.shared.f32 	%f53, [%r7+60];
	ld.shared.f32 	%f54, [%r9+1920];
	fma.rn.f32 	%f55, %f53, %f54, %f52;
	ld.shared.f32 	%f56, [%r7+64];
	ld.shared.f32 	%f57, [%r9+2048];
	fma.rn.f32 	%f58, %f56, %f57, %f55;
	ld.shared.f32 	%f59, [%r7+68];
	ld.shared.f32 	%f60, [%r9+2176];
	fma.rn.f32 	%f61, %f59, %f60, %f58;
	ld.shared.f32 	%f62, [%r7+72];
	ld.shared.f32 	%f63, [%r9+2304];
	fma.rn.f32 	%f64, %f62, %f63, %f61;
	ld.shared.f32 	%f65, [%r7+76];
	ld.shared.f32 	%f66, [%r9+2432];
	fma.rn.f32 	%f67, %f65, %f66, %f64;
	ld.shared.f32 	%f68, [%r7+80];
	ld.shared.f32 	%f69, [%r9+2560];
	fma.rn.f32 	%f70, %f68, %f69, %f67;
	ld.shared.f32 	%f71, [%r7+84];
	ld.shared.f32 	%f72, [%r9+2688];
	fma.rn.f32 	%f73, %f71, %f72, %f70;
	ld.shared.f32 	%f74, [%r7+88];
	ld.shared.f32 	%f75, [%r9+2816];
	fma.rn.f32 	%f76, %f74, %f75, %f73;
	ld.shared.f32 	%f77, [%r7+92];
	ld.shared.f32 	%f78, [%r9+2944];
	fma.rn.f32 	%f79, %f77, %f78, %f76;
	ld.shared.f32 	%f80, [%r7+96];
	ld.shared.f32 	%f81, [%r9+3072];
	fma.rn.f32 	%f82, %f80, %f81, %f79;
	ld.shared.f32 	%f83, [%r7+100];
	ld.shared.f32 	%f84, [%r9+3200];
	fma.rn.f32 	%f85, %f83, %f84, %f82;
	ld.shared.f32 	%f86, [%r7+104];
	ld.shared.f32 	%f87, [%r9+3328];
	fma.rn.f32 	%f88, %f86, %f87, %f85;
	ld.shared.f32 	%f89, [%r7+108];
	ld.shared.f32 	%f90, [%r9+3456];
	fma.rn.f32 	%f91, %f89, %f90, %f88;
	ld.shared.f32 	%f92, [%r7+112];
	ld.shared.f32 	%f93, [%r9+3584];
	fma.rn.f32 	%f94, %f92, %f93, %f91;
	ld.shared.f32 	%f95, [%r7+116];
	ld.shared.f32 	%f96, [%r9+3712];
	fma.rn.f32 	%f97, %f95, %f96, %f94;
	ld.shared.f32 	%f98, [%r7+120];
	ld.shared.f32 	%f99, [%r9+3840];
	fma.rn.f32 	%f100, %f98, %f99, %f97;
	ld.shared.f32 	%f101, [%r7+124];
	ld.shared.f32 	%f102, [%r9+3968];
	fma.rn.f32 	%f104, %f101, %f102, %f100;
	bar.sync 	0;
	add.s32 	%r40, %r40, 32;
	add.s32 	%r39, %r39, %r11;
	add.s32 	%r38, %r38, 32;
	add.s32 	%r37, %r37, 32;
	add.s32 	%r36, %r36, 32;
	setp.lt.s32 	%p8, %r40, %r23;
	@%p8 bra 	$L__BB1_2;
$L__BB1_7:
	max.s32 	%r34, %r3, %r5;
	setp.ge.s32 	%p9, %r34, %r23;
	@%p9 bra 	$L__BB1_9;
	mad.lo.s32 	%r35, %r23, %r3, %r5;
	cvta.to.global.u64 	%rd10, %rd5;
	mul.wide.u32 	%rd11, %r35, 4;
	add.s64 	%rd12, %rd10, %rd11;
	st.global.f32 	[%rd12], %f104;
$L__BB1_9:
	ret;

}


// ===== COMPILED SASS (sm_100) =====

	.target	sm_100

	.elftype	@"ET_EXEC"


//--------------------- .note.nv.tkinfo           --------------------------
	.section	.note.nv.tkinfo,"",@"SHT_NOTE"
	.sectionflags	@"SHF_NOTE_NV_TKINFO"
	.tkinfo
        /*0018*/ 	.word	0x00000002
        /*0030*/ 	.string	""
        /*0030*/ 	.string	"ptxas"
        /*0030*/ 	.string	"Cuda compilation tools, release 13.0, V13.0.88"
        /*0030*/ 	.string	"Build cuda_13.0.r13.0/compiler.36424714_0"
        /*0030*/ 	.string	"-arch sm_100 -m 64 "



//--------------------- .note.nv.cuinfo           --------------------------
	.section	.note.nv.cuinfo,"",@"SHT_NOTE"
	.sectionflags	@"SHF_NOTE_NV_CUINFO"
        /*0018*/ 	.short	0x0002
        /*001a*/ 	.short	0x0064
        /*001c*/ 	.short	0x0082
	.zero		2


//--------------------- .nv.info                  --------------------------
	.section	.nv.info,"",@"SHT_CUDA_INFO"
	.align	4


	//----- nvinfo : EIATTR_REGCOUNT
	.align		4
        /*0000*/ 	.byte	0x04, 0x2f
        /*0002*/ 	.short	(.L_1 - .L_0)
	.align		4
.L_0:
        /*0004*/ 	.word	index@(_Z6matmulPKfS0_Pfi)
        /*0008*/ 	.word	0x0000001e


	//----- nvinfo : EIATTR_FRAME_SIZE
	.align		4
.L_1:
        /*000c*/ 	.byte	0x04, 0x11
        /*000e*/ 	.short	(.L_3 - .L_2)
	.align		4
.L_2:
        /*0010*/ 	.word	index@(_Z6matmulPKfS0_Pfi)
        /*0014*/ 	.word	0x00000000


	//----- nvinfo : EIATTR_REGCOUNT
	.align		4
.L_3:
        /*0018*/ 	.byte	0x04, 0x2f
        /*001a*/ 	.short	(.L_5 - .L_4)
	.align		4
.L_4:
        /*001c*/ 	.word	index@(_Z15matmulb_genericPKfS0_Pfi)
        /*0020*/ 	.word	0x00000020


	//----- nvinfo : EIATTR_FRAME_SIZE
	.align		4
.L_5:
        /*0024*/ 	.byte	0x04, 0x11
        /*0026*/ 	.short	(.L_7 - .L_6)
	.align		4
.L_6:
        /*0028*/ 	.word	index@(_Z15matmulb_genericPKfS0_Pfi)
        /*002c*/ 	.word	0x00000000


	//----- nvinfo : EIATTR_MIN_STACK_SIZE
	.align		4
.L_7:
        /*0030*/ 	.byte	0x04, 0x12
        /*0032*/ 	.short	(.L_9 - .L_8)
	.align		4
.L_8:
        /*0034*/ 	.word	index@(_Z15matmulb_genericPKfS0_Pfi)
        /*0038*/ 	.word	0x00000000


	//----- nvinfo : EIATTR_MIN_STACK_SIZE
	.align		4
.L_9:
        /*003c*/ 	.byte	0x04, 0x12
        /*003e*/ 	.short	(.L_11 - .L_10)
	.align		4
.L_10:
        /*0040*/ 	.word	index@(_Z6matmulPKfS0_Pfi)
        /*0044*/ 	.word	0x00000000
.L_11:


//--------------------- .nv.compat                --------------------------
	.section	.nv.compat,"",@"SHT_CUDA_COMPAT_INFO"
	.align	4
        /*0000*/ 	.byte	0x02, 0x09, 0x00, 0x00, 0x02, 0x02, 0x01, 0x00, 0x02, 0x05, 0x05, 0x00, 0x03, 0x07, 0x01, 0x01
        /*0010*/ 	.byte	0x02, 0x03, 0x00, 0x00, 0x02, 0x06, 0x01, 0x00, 0x04, 0x0b, 0x08, 0x00, 0x09, 0x00, 0x00, 0x00
        /*0020*/ 	.byte	0x00, 0x00, 0x00, 0x00


//--------------------- .nv.info._Z15matmulb_genericPKfS0_Pfi --------------------------
	.section	.nv.info._Z15matmulb_genericPKfS0_Pfi,"",@"SHT_CUDA_INFO"
	.sectionflags	@""
	.align	4


	//----- nvinfo : EIATTR_CUDA_API_VERSION
	.align		4
        /*0000*/ 	.byte	0x04, 0x37
        /*0002*/ 	.short	(.L_13 - .L_12)
.L_12:
        /*0004*/ 	.word	0x00000082


	//----- nvinfo : EIATTR_KPARAM_INFO
	.align		4
.L_13:
        /*0008*/ 	.byte	0x04, 0x17
        /*000a*/ 	.short	(.L_15 - .L_14)
.L_14:
        /*000c*/ 	.word	0x00000000
        /*0010*/ 	.short	0x0003
        /*0012*/ 	.short	0x0018
        /*0014*/ 	.byte	0x00, 0xf0, 0x11, 0x00


	//----- nvinfo : EIATTR_KPARAM_INFO
	.align		4
.L_15:
        /*0018*/ 	.byte	0x04, 0x17
        /*001a*/ 	.short	(.L_17 - .L_16)
.L_16:
        /*001c*/ 	.word	0x00000000
        /*0020*/ 	.short	0x0002
        /*0022*/ 	.short	0x0010
        /*0024*/ 	.byte	0x00, 0xf5, 0x21, 0x00


	//----- nvinfo : EIATTR_KPARAM_INFO
	.align		4
.L_17:
        /*0028*/ 	.byte	0x04, 0x17
        /*002a*/ 	.short	(.L_19 - .L_18)
.L_18:
        /*002c*/ 	.word	0x00000000
        /*0030*/ 	.short	0x0001
        /*0032*/ 	.short	0x0008
        /*0034*/ 	.byte	0x00, 0xf5, 0x21, 0x00


	//----- nvinfo : EIATTR_KPARAM_INFO
	.align		4
.L_19:
        /*0038*/ 	.byte	0x04, 0x17
        /*003a*/ 	.short	(.L_21 - .L_20)
.L_20:
        /*003c*/ 	.word	0x00000000
        /*0040*/ 	.short	0x0000
        /*0042*/ 	.short	0x0000
        /*0044*/ 	.byte	0x00, 0xf5, 0x21, 0x00


	//----- nvinfo : EIATTR_SPARSE_MMA_MASK
	.align		4
.L_21:
        /*0048*/ 	.byte	0x03, 0x50
        /*004a*/ 	.short	0x0000


	//----- nvinfo : EIATTR_MAXREG_COUNT
	.align		4
        /*004c*/ 	.byte	0x03, 0x1b
        /*004e*/ 	.short	0x00ff


	//----- nvinfo : EIATTR_NUM_BARRIERS
	.align		4
        /*0050*/ 	.byte	0x02, 0x4c
        /*0052*/ 	.byte	0x01
	.zero		1


	//----- nvinfo : EIATTR_MERCURY_ISA_VERSION
	.align		4
        /*0054*/ 	.byte	0x03, 0x5f
        /*0056*/ 	.short	0x0101


	//----- nvinfo : EIATTR_VRC_CTA_INIT_COUNT
	.align		4
        /*0058*/ 	.byte	0x02, 0x4a
	.zero		1
	.zero		1


	//----- nvinfo : EIATTR_EXIT_INSTR_OFFSETS
	.align		4
        /*005c*/ 	.byte	0x04, 0x1c
        /*005e*/ 	.short	(.L_23 - .L_22)


	//   ....[0]....
.L_22:
        /*0060*/ 	.word	0x000007e0


	//   ....[1]....
        /*0064*/ 	.word	0x00000830


	//----- nvinfo : EIATTR_CBANK_PARAM_SIZE
	.align		4
.L_23:
        /*0068*/ 	.byte	0x03, 0x19
        /*006a*/ 	.short	0x001c


	//----- nvinfo : EIATTR_PARAM_CBANK
	.align		4
        /*006c*/ 	.byte	0x04, 0x0a
        /*006e*/ 	.short	(.L_25 - .L_24)
	.align		4
.L_24:
        /*0070*/ 	.word	index@(.nv.constant0._Z15matmulb_genericPKfS0_Pfi)
        /*0074*/ 	.short	0x0380
        /*0076*/ 	.short	0x001c


	//----- nvinfo : EIATTR_SW_WAR
	.align		4
.L_25:
        /*0078*/ 	.byte	0x04, 0x36
        /*007a*/ 	.short	(.L_27 - .L_26)
.L_26:
        /*007c*/ 	.word	0x00000008
.L_27:


//--------------------- .nv.info._Z6matmulPKfS0_Pfi --------------------------
	.section	.nv.info._Z6matmulPKfS0_Pfi,"",@"SHT_CUDA_INFO"
	.sectionflags	@""
	.align	4


	//----- nvinfo : EIATTR_CUDA_API_VERSION
	.align		4
        /*0000*/ 	.byte	0x04, 0x37
        /*0002*/ 	.short	(.L_29 - .L_28)
.L_28:
        /*0004*/ 	.word	0x00000082


	//----- nvinfo : EIATTR_KPARAM_INFO
	.align		4
.L_29:
        /*0008*/ 	.byte	0x04, 0x17
        /*000a*/ 	.short	(.L_31 - .L_30)
.L_30:
        /*000c*/ 	.word	0x00000000
        /*0010*/ 	.short	0x0003
        /*0012*/ 	.short	0x0018
        /*0014*/ 	.byte	0x00, 0xf0, 0x11, 0x00


	//----- nvinfo : EIATTR_KPARAM_INFO
	.align		4
.L_31:
        /*0018*/ 	.byte	0x04, 0x17
        /*001a*/ 	.short	(.L_33 - .L_32)
.L_32:
        /*001c*/ 	.word	0x00000000
        /*0020*/ 	.short	0x0002
        /*0022*/ 	.short	0x0010
        /*0024*/ 	.byte	0x00, 0xf5, 0x21, 0x00


	//----- nvinfo : EIATTR_KPARAM_INFO
	.align		4
.L_33:
        /*0028*/ 	.byte	0x04, 0x17
        /*002a*/ 	.short	(.L_35 - .L_34)
.L_34:
        /*002c*/ 	.word	0x00000000
        /*0030*/ 	.short	0x0001
        /*0032*/ 	.short	0x0008
        /*0034*/ 	.byte	0x00, 0xf5, 0x21, 0x00


	//----- nvinfo : EIATTR_KPARAM_INFO
	.align		4
.L_35:
        /*0038*/ 	.byte	0x04, 0x17
        /*003a*/ 	.short	(.L_37 - .L_36)
.L_36:
        /*003c*/ 	.word	0x00000000
        /*0040*/ 	.short	0x0000
        /*0042*/ 	.short	0x0000
        /*0044*/ 	.byte	0x00, 0xf5, 0x21, 0x00


	//----- nvinfo : EIATTR_SPARSE_MMA_MASK
	.align		4
.L_37:
        /*0048*/ 	.byte	0x03, 0x50
        /*004a*/ 	.short	0x0000


	//----- nvinfo : EIATTR_MAXREG_COUNT
	.align		4
        /*004c*/ 	.byte	0x03, 0x1b
        /*004e*/ 	.short	0x00ff


	//----- nvinfo : EIATTR_MERCURY_ISA_VERSION
	.align		4
        /*0050*/ 	.byte	0x03, 0x5f
        /*0052*/ 	.short	0x0101


	//----- nvinfo : EIATTR_VRC_CTA_INIT_COUNT
	.align		4
        /*0054*/ 	.byte	0x02, 0x4a
	.zero		1
	.zero		1


	//----- nvinfo : EIATTR_EXIT_INSTR_OFFSETS
	.align		4
        /*0058*/ 	.byte	0x04, 0x1c
        /*005a*/ 	.short	(.L_39 - .L_38)


	//   ....[0]....
.L_38:
        /*005c*/ 	.word	0x000000c0


	//   ....[1]....
        /*0060*/ 	.word	0x00000a90


	//----- nvinfo : EIATTR_CBANK_PARAM_SIZE
	.align		4
.L_39:
        /*0064*/ 	.byte	0x03, 0x19
        /*0066*/ 	.short	0x001c


	//----- nvinfo : EIATTR_PARAM_CBANK
	.align		4
        /*0068*/ 	.byte	0x04, 0x0a
        /*006a*/ 	.short	(.L_41 - .L_40)
	.align		4
.L_40:
        /*006c*/ 	.word	index@(.nv.constant0._Z6matmulPKfS0_Pfi)
        /*0070*/ 	.short	0x0380
        /*0072*/ 	.short	0x001c


	//----- nvinfo : EIATTR_SW_WAR
	.align		4
.L_41:
        /*0074*/ 	.byte	0x04, 0x36
        /*0076*/ 	.short	(.L_43 - .L_42)
.L_42:
        /*0078*/ 	.word	0x00000008
.L_43:


//--------------------- .nv.callgraph             --------------------------
	.section	.nv.callgraph,"",@"SHT_CUDA_CALLGRAPH"
	.align	4
	.sectionentsize	8
	.align		4
        /*0000*/ 	.word	0x00000000
	.align		4
        /*0004*/ 	.word	0xffffffff
	.align		4
        /*0008*/ 	.word	0x00000000
	.align		4
        /*000c*/ 	.word	0xfffffffe
	.align		4
        /*0010*/ 	.word	0x00000000
	.align		4
        /*0014*/ 	.word	0xfffffffd
	.align		4
        /*0018*/ 	.word	0x00000000
	.align		4
        /*001c*/ 	.word	0xfffffffc


//--------------------- .text._Z15matmulb_genericPKfS0_Pfi --------------------------
	.section	.text._Z15matmulb_genericPKfS0_Pfi,"ax",@progbits
	.align	128
        .global         _Z15matmulb_genericPKfS0_Pfi
        .type           _Z15matmulb_genericPKfS0_Pfi,@function
        .size           _Z15matmulb_genericPKfS0_Pfi,(.L_x_8 - _Z15matmulb_genericPKfS0_Pfi)
        .other          _Z15matmulb_genericPKfS0_Pfi,@"STO_CUDA_ENTRY STV_DEFAULT"
_Z15matmulb_genericPKfS0_Pfi:
.text._Z15matmulb_genericPKfS0_Pfi:
[----:B------:R-:W-:Y:S01]  /*0000*/  LDC R1, c[0x0][0x37c] ;  /* 0x0000df00ff017b82 */ /* 0x000fe20000000800 */
[----:B------:R-:W0:Y:S01]  /*0010*/  LDCU UR4, c[0x0][0x398] ;  /* 0x00007300ff0477ac */ /* 0x000e220008000800 */
[----:B------:R-:W1:Y:S01]  /*0020*/  S2R R16, SR_CTAID.Y ;  /* 0x0000000000107919 */ /* 0x000e620000002600 */
[----:B------:R-:W-:Y:S01]  /*0030*/  HFMA2 R25, -RZ, RZ, 0, 0 ;  /* 0x00000000ff197431 */ /* 0x000fe200000001ff */
[----:B------:R-:W2:Y:S01]  /*0040*/  LDCU.64 UR8, c[0x0][0x358] ;  /* 0x00006b00ff0877ac */ /* 0x000ea20008000a00 */
[----:B------:R-:W1:Y:S01]  /*0050*/  S2R R19, SR_TID.Y ;  /* 0x0000000000137919 */ /* 0x000e620000002200 */
[----:B------:R-:W3:Y:S01]  /*0060*/  S2R R2, SR_CTAID.X ;  /* 0x0000000000027919 */ /* 0x000ee20000002500 */
[----:B------:R-:W3:Y:S01]  /*0070*/  S2R R21, SR_TID.X ;  /* 0x0000000000157919 */ /* 0x000ee20000002100 */
[----:B0-----:R-:W-:-:S04]  /*0080*/  MOV R6, UR4 ;  /* 0x0000000400067c02 */ /* 0x001fc80008000f00 */
[----:B------:R-:W-:Y:S02]  /*0090*/  ISETP.GE.AND P0, PT, R6, 0x1, PT ;  /* 0x000000010600780c */ /* 0x000fe40003f06270 */
[----:B-1----:R-:W-:Y:S02]  /*00a0*/  LEA R16, R16, R19, 0x5 ;  /* 0x0000001310107211 */ /* 0x002fe400078e28ff */
[----:B---3--:R-:W-:-:S09]  /*00b0*/  LEA R23, R2, R21, 0x5 ;  /* 0x0000001502177211 */ /* 0x008fd200078e28ff */
[----:B--2---:R-:W-:Y:S05]  /*00c0*/  @!P0 BRA `(.L_x_0) ;  /* 0x0000000400bc8947 */ /* 0x004fea0003800000 */
[----:B------:R-:W0:Y:S01]  /*00d0*/  S2UR UR6, SR_CgaCtaId ;  /* 0x00000000000679c3 */ /* 0x000e220000008800 */
[----:B------:R-:W-:Y:S01]  /*00e0*/  UMOV UR4, 0x400 ;  /* 0x0000040000047882 */ /* 0x000fe20000000000 */
[-CC-:B------:R-:W-:Y:S01]  /*00f0*/  IMAD R17, R19, R6.reuse, R21.reuse ;  /* 0x0000000613117224 */ /* 0x180fe200078e0215 */
[----:B------:R-:W-:Y:S01]  /*0100*/  UIADD3 UR5, UPT, UPT, UR4, 0x1000, URZ ;  /* 0x0000100004057890 */ /* 0x000fe2000fffe0ff */
[----:B------:R-:W-:Y:S01]  /*0110*/  MOV R25, RZ ;  /* 0x000000ff00197202 */ /* 0x000fe20000000f00 */
[----:B------:R-:W-:Y:S02]  /*0120*/  IMAD R7, R16, R6, R21 ;  /* 0x0000000610077224 */ /* 0x000fe400078e0215 */
[----:B------:R-:W-:Y:S01]  /*0130*/  LEA R17, R2, R17, 0x5 ;  /* 0x0000001102117211 */ /* 0x000fe200078e28ff */
[----:B------:R-:W1:Y:S01]  /*0140*/  LDC R0, c[0x0][0x398] ;  /* 0x0000e600ff007b82 */ /* 0x000e620000000800 */
[----:B0-----:R-:W-:Y:S02]  /*0150*/  ULEA UR4, UR6, UR4, 0x18 ;  /* 0x0000000406047291 */ /* 0x001fe4000f8ec0ff */
[----:B------:R-:W-:-:S04]  /*0160*/  ULEA UR5, UR6, UR5, 0x18 ;  /* 0x0000000506057291 */ /* 0x000fc8000f8ec0ff */
[----:B------:R-:W-:Y:S01]  /*0170*/  LEA R3, R19, UR4, 0x7 ;  /* 0x0000000413037c11 */ /* 0x000fe2000f8e38ff */
[----:B------:R-:W-:Y:S01]  /*0180*/  UMOV UR4, URZ ;  /* 0x000000ff00047c82 */ /* 0x000fe20008000000 */
[C---:B------:R-:W-:Y:S02]  /*0190*/  LEA R5, R21.reuse, UR5, 0x2 ;  /* 0x0000000515057c11 */ /* 0x040fe4000f8e10ff */
[----:B------:R-:W-:Y:S02]  /*01a0*/  LEA R4, R21, R3, 0x2 ;  /* 0x0000000315047211 */ /* 0x000fe400078e10ff */
[----:B------:R-:W-:-:S07]  /*01b0*/  LEA R2, R19, R5, 0x7 ;  /* 0x0000000513027211 */ /* 0x000fce00078e38ff */
.L_x_1:
[----:B-1----:R-:W-:-:S04]  /*01c0*/  MOV R6, R0 ;  /* 0x0000000000067202 */ /* 0x002fc80000000f00 */
[-C--:B------:R-:W-:Y:S02]  /*01d0*/  ISETP.GE.AND P1, PT, R21, R6.reuse, PT ;  /* 0x000000061500720c */ /* 0x080fe40003f26270 */
[-C--:B------:R-:W-:Y:S02]  /*01e0*/  ISETP.GE.AND P0, PT, R19, R6.reuse, PT ;  /* 0x000000061300720c */ /* 0x080fe40003f06270 */
[-C--:B------:R-:W-:Y:S02]  /*01f0*/  ISETP.GE.U32.OR P1, PT, R16, R6.reuse, P1 ;  /* 0x000000061000720c */ /* 0x080fe40000f26470 */
[----:B------:R-:W-:-:S11]  /*0200*/  ISETP.GE.U32.OR P0, PT, R23, R6, P0 ;  /* 0x000000061700720c */ /* 0x000fd60000706470 */
[----:B------:R-:W0:Y:S08]  /*0210*/  @!P1 LDC.64 R10, c[0x0][0x380] ;  /* 0x0000e000ff0a9b82 */ /* 0x000e300000000a00 */
[----:B------:R-:W1:Y:S01]  /*0220*/  @!P0 LDC.64 R8, c[0x0][0x388] ;  /* 0x0000e200ff088b82 */ /* 0x000e620000000a00 */
[----:B0-----:R-:W-:-:S05]  /*0230*/  @!P1 IMAD.WIDE.U32 R10, R7, 0x4, R10 ;  /* 0x00000004070a9825 */ /* 0x001fca00078e000a */
[----:B------:R-:W2:Y:S01]  /*0240*/  @!P1 LDG.E R18, desc[UR8][R10.64] ;  /* 0x000000080a129981 */ /* 0x000ea2000c1e1900 */
[----:B-1----:R-:W-:-:S05]  /*0250*/  @!P0 IMAD.WIDE.U32 R8, R17, 0x4, R8 ;  /* 0x0000000411088825 */ /* 0x002fca00078e0008 */
[----:B------:R-:W3:Y:S04]  /*0260*/  @!P0 LDG.E R22, desc[UR8][R8.64] ;  /* 0x0000000808168981 */ /* 0x000ee8000c1e1900 */
[----:B------:R-:W-:Y:S04]  /*0270*/  STS [R2], RZ ;  /* 0x000000ff02007388 */ /* 0x000fe80000000800 */
[----:B------:R-:W-:Y:S01]  /*0280*/  STS [R4], RZ ;  /* 0x000000ff04007388 */ /* 0x000fe20000000800 */
[----:B------:R-:W-:-:S03]  /*0290*/  UIADD3 UR4, UPT, UPT, UR4, 0x20, URZ ;  /* 0x0000002004047890 */ /* 0x000fc6000fffe0ff */
[----:B--2---:R-:W-:Y:S04]  /*02a0*/  @!P1 STS [R4], R18 ;  /* 0x0000001204009388 */ /* 0x004fe80000000800 */
[----:B---3--:R-:W-:Y:S01]  /*02b0*/  @!P0 STS [R2], R22 ;  /* 0x0000001602008388 */ /* 0x008fe20000000800 */
[----:B------:R-:W-:Y:S06]  /*02c0*/  BAR.SYNC.DEFER_BLOCKING 0x0 ;  /* 0x0000000000007b1d */ /* 0x000fec0000010000 */
[----:B------:R-:W-:Y:S04]  /*02d0*/  LDS R24, [R5] ;  /* 0x0000000005187984 */ /* 0x000fe80000000800 */
[----:B------:R-:W0:Y:S04]  /*02e0*/  LDS.128 R12, [R3] ;  /* 0x00000000030c7984 */ /* 0x000e280000000c00 */
[----:B------:R-:W1:Y:S04]  /*02f0*/  LDS R26, [R5+0x80] ;  /* 0x00008000051a7984 */ /* 0x000e680000000800 */
[----:B------:R-:W2:Y:S04]  /*0300*/  LDS R29, [R5+0x100] ;  /* 0x00010000051d7984 */ /* 0x000ea80000000800 */
[----:B------:R-:W3:Y:S04]  /*0310*/  LDS R20, [R5+0x180] ;  /* 0x0001800005147984 */ /* 0x000ee80000000800 */
[----:B------:R-:W-:Y:S04]  /*0320*/  LDS R27, [R5+0x200] ;  /* 0x00020000051b7984 */ /* 0x000fe80000000800 */
[----:B------:R-:W4:Y:S04]  /*0330*/  LDS.128 R8, [R3+0x10] ;  /* 0x0000100003087984 */ /* 0x000f280000000c00 */
[----:B------:R-:W5:Y:S04]  /*0340*/  LDS R18, [R5+0x280] ;  /* 0x0002800005127984 */ /* 0x000f680000000800 */
[----:B------:R-:W5:Y:S01]  /*0350*/  LDS R22, [R5+0x300] ;  /* 0x0003000005167984 */ /* 0x000f620000000800 */
[----:B0-----:R-:W-:-:S03]  /*0360*/  FFMA R12, R12, R24, R25 ;  /* 0x000000180c0c7223 */ /* 0x001fc60000000019 */
[----:B------:R-:W-:Y:S01]  /*0370*/  LDS R24, [R5+0x580] ;  /* 0x0005800005187984 */ /* 0x000fe20000000800 */
[----:B-1----:R-:W-:-:S03]  /*0380*/  FFMA R12, R26, R13, R12 ;  /* 0x0000000d1a0c7223 */ /* 0x002fc6000000000c */
[----:B------:R-:W0:Y:S01]  /*0390*/  LDS R26, [R5+0x380] ;  /* 0x00038000051a7984 */ /* 0x000e220000000800 */
[----:B--2---:R-:W-:-:S04]  /*03a0*/  FFMA R29, R29, R14, R12 ;  /* 0x0000000e1d1d7223 */ /* 0x004fc8000000000c */
[----:B---3--:R-:W-:Y:S02]  /*03b0*/  FFMA R25, R20, R15, R29 ;  /* 0x0000000f14197223 */ /* 0x008fe4000000001d */
[----:B------:R-:W-:Y:S04]  /*03c0*/  LDS R29, [R5+0x400] ;  /* 0x00040000051d7984 */ /* 0x000fe80000000800 */
[----:B------:R-:W1:Y:S01]  /*03d0*/  LDS.128 R12, [R3+0x20] ;  /* 0x00002000030c7984 */ /* 0x000e620000000c00 */
[----:B----4-:R-:W-:-:S03]  /*03e0*/  FFMA R25, R8, R27, R25 ;  /* 0x0000001b08197223 */ /* 0x010fc60000000019 */
[----:B------:R-:W2:Y:S01]  /*03f0*/  LDS R20, [R5+0x480] ;  /* 0x0004800005147984 */ /* 0x000ea20000000800 */
[----:B-----5:R-:W-:-:S03]  /*0400*/  FFMA R9, R18, R9, R25 ;  /* 0x0000000912097223 */ /* 0x020fc60000000019 */
[----:B------:R-:W3:Y:S01]  /*0410*/  LDS R25, [R5+0x500] ;  /* 0x0005000005197984 */ /* 0x000ee20000000800 */
[----:B------:R-:W-:-:S03]  /*0420*/  FFMA R9, R22, R10, R9 ;  /* 0x0000000a16097223 */ /* 0x000fc60000000009 */
[----:B------:R-:W-:Y:S04]  /*0430*/  LDS R27, [R5+0x600] ;  /* 0x00060000051b7984 */ /* 0x000fe80000000800 */
[----:B------:R-:W-:Y:S04]  /*0440*/  LDS R18, [R5+0x680] ;  /* 0x0006800005127984 */ /* 0x000fe80000000800 */
[----:B------:R-:W-:Y:S01]  /*0450*/  LDS R22, [R5+0x780] ;  /* 0x0007800005167984 */ /* 0x000fe20000000800 */
[----:B0-----:R-:W-:-:S03]  /*0460*/  FFMA R26, R26, R11, R9 ;  /* 0x0000000b1a1a7223 */ /* 0x001fc60000000009 */
[----:B------:R-:W0:Y:S01]  /*0470*/  LDS.128 R8, [R3+0x30] ;  /* 0x0000300003087984 */ /* 0x000e220000000c00 */
[----:B-1----:R-:W-:-:S04]  /*0480*/  FFMA R29, R12, R29, R26 ;  /* 0x0000001d0c1d7223 */ /* 0x002fc8000000001a */
[----:B--2---:R-:W-:Y:S02]  /*0490*/  FFMA R20, R20, R13, R29 ;  /* 0x0000000d14147223 */ /* 0x004fe4000000001d */
[----:B------:R-:W1:Y:S02]  /*04a0*/  LDS R29, [R5+0x700] ;  /* 0x00070000051d7984 */ /* 0x000e640000000800 */
[----:B---3--:R-:W-:Y:S02]  /*04b0*/  FFMA R25, R25, R14, R20 ;  /* 0x0000000e19197223 */ /* 0x008fe40000000014 */
[----:B------:R-:W-:Y:S02]  /*04c0*/  LDS R20, [R5+0x880] ;  /* 0x0008800005147984 */ /* 0x000fe40000000800 */
[----:B------:R-:W-:Y:S02]  /*04d0*/  FFMA R24, R24, R15, R25 ;  /* 0x0000000f18187223 */ /* 0x000fe40000000019 */
[----:B------:R-:W-:Y:S04]  /*04e0*/  LDS R25, [R5+0x800] ;  /* 0x0008000005197984 */ /* 0x000fe80000000800 */
[----:B------:R-:W2:Y:S01]  /*04f0*/  LDS.128 R12, [R3+0x40] ;  /* 0x00004000030c7984 */ /* 0x000ea20000000c00 */
[----:B0-----:R-:W-:-:S03]  /*0500*/  FFMA R27, R8, R27, R24 ;  /* 0x0000001b081b7223 */ /* 0x001fc60000000018 */
[----:B------:R-:W-:Y:S01]  /*0510*/  LDS R24, [R5+0x980] ;  /* 0x0009800005187984 */ /* 0x000fe20000000800 */
[----:B------:R-:W-:-:S03]  /*0520*/  FFMA R8, R18, R9, R27 ;  /* 0x0000000912087223 */ /* 0x000fc6000000001b */
[----:B------:R-:W0:Y:S04]  /*0530*/  LDS R18, [R5+0x900] ;  /* 0x0009000005127984 */ /* 0x000e280000000800 */
[----:B------:R-:W-:Y:S01]  /*0540*/  LDS R27, [R5+0xa00] ;  /* 0x000a0000051b7984 */ /* 0x000fe20000000800 */
[----:B-1----:R-:W-:-:S04]  /*0550*/  FFMA R29, R29, R10, R8 ;  /* 0x0000000a1d1d7223 */ /* 0x002fc80000000008 */
[----:B------:R-:W-:Y:S02]  /*0560*/  FFMA R29, R22, R11, R29 ;  /* 0x0000000b161d7223 */ /* 0x000fe4000000001d */
[----:B------:R-:W1:Y:S04]  /*0570*/  LDS.128 R8, [R3+0x50] ;  /* 0x0000500003087984 */ /* 0x000e680000000c00 */
[----:B------:R-:W3:Y:S01]  /*0580*/  LDS R22, [R5+0xa80] ;  /* 0x000a800005167984 */ /* 0x000ee20000000800 */
[----:B--2---:R-:W-:-:S03]  /*0590*/  FFMA R25, R12, R25, R29 ;  /* 0x000000190c197223 */ /* 0x004fc6000000001d */
[----:B------:R-:W-:Y:S01]  /*05a0*/  LDS R29, [R5+0xc00] ;  /* 0x000c0000051d7984 */ /* 0x000fe20000000800 */
[----:B------:R-:W-:-:S03]  /*05b0*/  FFMA R13, R20, R13, R25 ;  /* 0x0000000d140d7223 */ /* 0x000fc60000000019 */
[----:B------:R-:W2:Y:S04]  /*05c0*/  LDS R25, [R5+0xb00] ;  /* 0x000b000005197984 */ /* 0x000ea80000000800 */
[----:B------:R-:W4:Y:S01]  /*05d0*/  LDS R20, [R5+0xb80] ;  /* 0x000b800005147984 */ /* 0x000f220000000800 */
[----:B0-----:R-:W-:-:S03]  /*05e0*/  FFMA R13, R18, R14, R13 ;  /* 0x0000000e120d7223 */ /* 0x001fc6000000000d */
[----:B------:R-:W-:Y:S01]  /*05f0*/  LDS R18, [R5+0xc80] ;  /* 0x000c800005127984 */ /* 0x000fe20000000800 */
[----:B------:R-:W-:-:S03]  /*0600*/  FFMA R24, R24, R15, R13 ;  /* 0x0000000f18187223 */ /* 0x000fc6000000000d */
[----:B------:R-:W0:Y:S01]  /*0610*/  LDS.128 R12, [R3+0x60] ;  /* 0x00006000030c7984 */ /* 0x000e220000000c00 */
[----:B-1----:R-:W-:-:S03]  /*0620*/  FFMA R27, R8, R27, R24 ;  /* 0x0000001b081b7223 */ /* 0x002fc60000000018 */
[----:B------:R-:W-:Y:S01]  /*0630*/  LDS R24, [R5+0xf00] ;  /* 0x000f000005187984 */ /* 0x000fe20000000800 */
[----:B---3--:R-:W-:-:S03]  /*0640*/  FFMA R22, R22, R9, R27 ;  /* 0x0000000916167223 */ /* 0x008fc6000000001b */
[----:B------:R-:W1:Y:S01]  /*0650*/  LDS R27, [R5+0xd00] ;  /* 0x000d0000051b7984 */ /* 0x000e620000000800 */
[----:B--2---:R-:W-:-:S03]  /*0660*/  FFMA R25, R25, R10, R22 ;  /* 0x0000000a19197223 */ /* 0x004fc60000000016 */
[----:B------:R-:W2:Y:S01]  /*0670*/  LDS R22, [R5+0xd80] ;  /* 0x000d800005167984 */ /* 0x000ea20000000800 */
[----:B----4-:R-:W-:-:S03]  /*0680*/  FFMA R20, R20, R11, R25 ;  /* 0x0000000b14147223 */ /* 0x010fc60000000019 */
[----:B------:R-:W-:Y:S04]  /*0690*/  LDS R25, [R5+0xe00] ;  /* 0x000e000005197984 */ /* 0x000fe80000000800 */
[----:B------:R-:W3:Y:S01]  /*06a0*/  LDS.128 R8, [R3+0x70] ;  /* 0x0000700003087984 */ /* 0x000ee20000000c00 */
[----:B0-----:R-:W-:-:S03]  /*06b0*/  FFMA R29, R12, R29, R20 ;  /* 0x0000001d0c1d7223 */ /* 0x001fc60000000014 */
[----:B------:R-:W0:Y:S01]  /*06c0*/  LDS R12, [R5+0xe80] ;  /* 0x000e8000050c7984 */ /* 0x000e220000000800 */
[----:B------:R-:W-:-:S03]  /*06d0*/  FFMA R20, R18, R13, R29 ;  /* 0x0000000d12147223 */ /* 0x000fc6000000001d */
[----:B------:R-:W4:Y:S01]  /*06e0*/  LDS R18, [R5+0xf80] ;  /* 0x000f800005127984 */ /* 0x000f220000000800 */
[----:B------:R-:W-:Y:S01]  /*06f0*/  BAR.SYNC.DEFER_BLOCKING 0x0 ;  /* 0x0000000000007b1d */ /* 0x000fe20000010000 */
[----:B------:R-:W-:Y:S01]  /*0700*/  ISETP.LE.AND P0, PT, R6, UR4, PT ;  /* 0x0000000406007c0c */ /* 0x000fe2000bf03270 */
[----:B-1----:R-:W-:-:S04]  /*0710*/  FFMA R27, R27, R14, R20 ;  /* 0x0000000e1b1b7223 */ /* 0x002fc80000000014 */
[----:B--2---:R-:W-:-:S04]  /*0720*/  FFMA R15, R22, R15, R27 ;  /* 0x0000000f160f7223 */ /* 0x004fc8000000001b */
[----:B---3--:R-:W-:Y:S01]  /*0730*/  FFMA R15, R8, R25, R15 ;  /* 0x00000019080f7223 */ /* 0x008fe2000000000f */
[----:B------:R-:W-:-:S03]  /*0740*/  IADD3 R19, PT, PT, R19, 0x20, RZ ;  /* 0x0000002013137810 */ /* 0x000fc60007ffe0ff */
[----:B0-----:R-:W-:-:S04]  /*0750*/  FFMA R9, R12, R9, R15 ;  /* 0x000000090c097223 */ /* 0x001fc8000000000f */
[----:B------:R-:W-:Y:S01]  /*0760*/  FFMA R9, R24, R10, R9 ;  /* 0x0000000a18097223 */ /* 0x000fe20000000009 */
[----:B------:R-:W-:Y:S02]  /*0770*/  IADD3 R21, PT, PT, R21, 0x20, RZ ;  /* 0x0000002015157810 */ /* 0x000fe40007ffe0ff */
[----:B------:R-:W-:Y:S01]  /*0780*/  IADD3 R7, PT, PT, R7, 0x20, RZ ;  /* 0x0000002007077810 */ /* 0x000fe20007ffe0ff */
[----:B----4-:R-:W-:Y:S01]  /*0790*/  FFMA R25, R18, R11, R9 ;  /* 0x0000000b12197223 */ /* 0x010fe20000000009 */
[----:B------:R-:W-:Y:S01]  /*07a0*/  LEA R17, R6, R17, 0x5 ;  /* 0x0000001106117211 */ /* 0x000fe200078e28ff */
[----:B------:R-:W-:Y:S06]  /*07b0*/  @!P0 BRA `(.L_x_1) ;  /* 0xfffffff800808947 */ /* 0x000fec000383ffff */
.L_x_0:
[----:B------:R-:W-:-:S04]  /*07c0*/  VIMNMX R3, PT, PT, R16, R23, !PT ;  /* 0x0000001710037248 */ /* 0x000fc80007fe0100 */
[----:B------:R-:W-:-:S13]  /*07d0*/  ISETP.GE.AND P0, PT, R3, R6, PT ;  /* 0x000000060300720c */ /* 0x000fda0003f06270 */
[----:B------:R-:W-:Y:S05]  /*07e0*/  @P0 EXIT ;  /* 0x000000000000094d */ /* 0x000fea0003800000 */
[----:B------:R-:W0:Y:S01]  /*07f0*/  LDC.64 R2, c[0x0][0x390] ;  /* 0x0000e400ff027b82 */ /* 0x000e220000000a00 */
[----:B------:R-:W-:-:S04]  /*0800*/  IMAD R23, R16, R6, R23 ;  /* 0x0000000610177224 */ /* 0x000fc800078e0217 */
[----:B0-----:R-:W-:-:S05]  /*0810*/  IMAD.WIDE.U32 R2, R23, 0x4, R2 ;  /* 0x0000000417027825 */ /* 0x001fca00078e0002 */
[----:B------:R-:W-:Y:S01]  /*0820*/  STG.E desc[UR8][R2.64], R25 ;  /* 0x0000001902007986 */ /* 0x000fe2000c101908 */
[----:B------:R-:W-:Y:S05]  /*0830*/  EXIT ;  /* 0x000000000000794d */ /* 0x000fea0003800000 */
.L_x_2:
[----:B------:R-:W-:-:S00]  /*0840*/  BRA `(.L_x_2) ;  /* 0xfffffffc00fc7947 */ /* 0x000fc0000383ffff */
[----:B------:R-:W-:-:S00]  /*0850*/  NOP ;  /* 0x0000000000007918 */ /* 0x000fc00000000000 */
        /* <DEDUP_REMOVED lines=10> */
.L_x_8:


//--------------------- .text._Z6matmulPKfS0_Pfi  --------------------------
	.section	.text._Z6matmulPKfS0_Pfi,"ax",@progbits
	.align	128
        .global         _Z6matmulPKfS0_Pfi
        .type           _Z6matmulPKfS0_Pfi,@function
        .size           _Z6matmulPKfS0_Pfi,(.L_x_9 - _Z6matmulPKfS0_Pfi)
        .other          _Z6matmulPKfS0_Pfi,@"STO_CUDA_ENTRY STV_DEFAULT"
_Z6matmulPKfS0_Pfi:
.text._Z6matmulPKfS0_Pfi:
[----:B------:R-:W-:Y:S01]  /*0000*/  LDC R1, c[0x0][0x37c] ;  /* 0x0000df00ff017b82 */ /* 0x000fe20000000800 */
[----:B------:R-:W0:Y:S07]  /*0010*/  S2R R0, SR_TID.Y ;  /* 0x0000000000007919 */ /* 0x000e2e0000002200 */
[----:B------:R-:W0:Y:S01]  /*0020*/  S2UR UR4, SR_CTAID.Y ;  /* 0x00000000000479c3 */ /* 0x000e220000002600 */
[----:B------:R-:W1:Y:S01]  /*0030*/  LDCU UR20, c[0x0][0x398] ;  /* 0x00007300ff1477ac */ /* 0x000e620008000800 */
[----:B------:R-:W2:Y:S06]  /*0040*/  S2R R3, SR_TID.X ;  /* 0x0000000000037919 */ /* 0x000eac0000002100 */
[----:B------:R-:W0:Y:S08]  /*0050*/  LDC R13, c[0x0][0x364] ;  /* 0x0000d900ff0d7b82 */ /* 0x000e300000000800 */
[----:B------:R-:W2:Y:S08]  /*0060*/  S2UR UR5, SR_CTAID.X ;  /* 0x00000000000579c3 */ /* 0x000eb00000002500 */
[----:B------:R-:W2:Y:S01]  /*0070*/  LDC R2, c[0x0][0x360] ;  /* 0x0000d800ff027b82 */ /* 0x000ea20000000800 */
[----:B0-----:R-:W-:-:S02]  /*0080*/  IMAD R13, R13, UR4, R0 ;  /* 0x000000040d0d7c24 */ /* 0x001fc4000f8e0200 */
[----:B--2---:R-:W-:-:S05]  /*0090*/  IMAD R0, R2, UR5, R3 ;  /* 0x0000000502007c24 */ /* 0x004fca000f8e0203 */
[----:B------:R-:W-:-:S04]  /*00a0*/  VIMNMX R2, PT, PT, R13, R0, !PT ;  /* 0x000000000d027248 */ /* 0x000fc80007fe0100 */
[----:B-1----:R-:W-:-:S13]  /*00b0*/  ISETP.GE.AND P0, PT, R2, UR20, PT ;  /* 0x0000001402007c0c */ /* 0x002fda000bf06270 */
[----:B------:R-:W-:Y:S05]  /*00c0*/  @P0 EXIT ;  /* 0x000000000000094d */ /* 0x000fea0003800000 */
[----:B------:R-:W-:Y:S01]  /*00d0*/  UISETP.GE.U32.AND UP0, UPT, UR20, 0x8, UPT ;  /* 0x000000081400788c */ /* 0x000fe2000bf06070 */
[----:B------:R-:W-:Y:S02]  /*00e0*/  HFMA2 R12, -RZ, RZ, 0, 0 ;  /* 0x00000000ff0c7431 */ /* 0x000fe400000001ff */
[----:B------:R-:W-:Y:S01]  /*00f0*/  IMAD R13, R13, UR20, RZ ;  /* 0x000000140d0d7c24 */ /* 0x000fe2000f8e02ff */
[----:B------:R-:W-:Y:S01]  /*0100*/  UMOV UR4, URZ ;  /* 0x000000ff00047c82 */ /* 0x000fe20008000000 */
[----:B------:R-:W0:Y:S04]  /*0110*/  LDCU.64 UR18, c[0x0][0x358] ;  /* 0x00006b00ff1277ac */ /* 0x000e280008000a00 */
[----:B------:R-:W-:Y:S05]  /*0120*/  BRA.U !UP0, `(.L_x_3) ;  /* 0x0000000508047547 */ /* 0x000fea000b800000 */
[----:B------:R-:W1:Y:S01]  /*0130*/  LDCU.128 UR24, c[0x0][0x380] ;  /* 0x00007000ff1877ac */ /* 0x000e620008000c00 */
[----:B------:R-:W-:Y:S02]  /*0140*/  MOV R12, RZ ;  /* 0x000000ff000c7202 */ /* 0x000fe40000000f00 */
[----:B------:R-:W-:Y:S01]  /*0150*/  MOV R14, R0 ;  /* 0x00000000000e7202 */ /* 0x000fe20000000f00 */
[----:B------:R-:W-:-:S04]  /*0160*/  ULOP3.LUT UR4, UR20, 0x7ffffff8, URZ, 0xc0, !UPT ;  /* 0x7ffffff814047892 */ /* 0x000fc8000f8ec0ff */
[----:B------:R-:W-:Y:S01]  /*0170*/  UIADD3 UR5, UPT, UPT, -UR4, URZ, URZ ;  /* 0x000000ff04057290 */ /* 0x000fe2000fffe1ff */
[----:B-1----:R-:W-:Y:S01]  /*0180*/  MOV R2, UR24 ;  /* 0x0000001800027c02 */ /* 0x002fe20008000f00 */
[----:B------:R-:W-:Y:S01]  /*0190*/  UIMAD.WIDE UR6, UR20, 0x8, UR26 ;  /* 0x00000008140678a5 */ /* 0x000fe2000f8e021a */
[----:B------:R-:W-:Y:S01]  /*01a0*/  MOV R3, UR25 ;  /* 0x0000001900037c02 */ /* 0x000fe20008000f00 */
[----:B------:R-:W-:Y:S02]  /*01b0*/  UIMAD.WIDE UR8, UR20, 0xc, UR26 ;  /* 0x0000000c140878a5 */ /* 0x000fe4000f8e021a */
[----:B------:R-:W-:Y:S01]  /*01c0*/  UIMAD.WIDE UR10, UR20, 0x10, UR26 ;  /* 0x00000010140a78a5 */ /* 0x000fe2000f8e021a */
[----:B------:R-:W-:Y:S01]  /*01d0*/  IMAD.WIDE.U32 R2, R13, 0x4, R2 ;  /* 0x000000040d027825 */ /* 0x000fe200078e0002 */
[----:B------:R-:W-:Y:S02]  /*01e0*/  UIMAD.WIDE UR12, UR20, 0x14, UR26 ;  /* 0x00000014140c78a5 */ /* 0x000fe4000f8e021a */
[----:B------:R-:W-:Y:S01]  /*01f0*/  UIMAD.WIDE UR14, UR20, 0x18, UR26 ;  /* 0x00000018140e78a5 */ /* 0x000fe2000f8e021a */
[----:B------:R-:W-:Y:S01]  /*0200*/  IADD3 R2, P0, PT, R2, 0x10, RZ ;  /* 0x0000001002027810 */ /* 0x000fe20007f1e0ff */
[----:B------:R-:W-:-:S03]  /*0210*/  UIMAD.WIDE UR16, UR20, 0x1c, UR26 ;  /* 0x0000001c141078a5 */ /* 0x000fc6000f8e021a */
[----:B------:R-:W-:-:S09]  /*0220*/  IADD3.X R3, PT, PT, RZ, R3, RZ, P0, !PT ;  /* 0x00000003ff037210 */ /* 0x000fd200007fe4ff */
.L_x_4:
[----:B------:R-:W-:Y:S01]  /*0230*/  UIMAD.WIDE UR22, UR20, 0x4, UR26 ;  /* 0x00000004141678a5 */ /* 0x000fe2000f8e021a */
[----:B------:R-:W-:Y:S02]  /*0240*/  IMAD.MOV.U32 R23, RZ, RZ, 0x4 ;  /* 0x00000004ff177424 */ /* 0x000fe400078e00ff */
[----:B------:R-:W-:Y:S01]  /*0250*/  HFMA2 R11, -RZ, RZ, 0, 2.384185791015625e-07 ;  /* 0x00000004ff0b7431 */ /* 0x000fe200000001ff */
[----:B------:R-:W-:Y:S01]  /*0260*/  MOV R25, 0x4 ;  /* 0x0000000400197802 */ /* 0x000fe20000000f00 */
[----:B0-----:R-:W2:Y:S01]  /*0270*/  LDG.E R21, desc[UR18][R2.64+-0x10] ;  /* 0xfffff01202157981 */ /* 0x001ea2000c1e1900 */
[C---:B------:R-:W-:Y:S01]  /*0280*/  IMAD.WIDE R22, R14.reuse, R23, UR26 ;  /* 0x0000001a0e167e25 */ /* 0x040fe2000f8e0217 */
[----:B------:R-:W-:Y:S02]  /*0290*/  MOV R8, UR22 ;  /* 0x0000001600087c02 */ /* 0x000fe40008000f00 */
[----:B------:R-:W-:Y:S01]  /*02a0*/  MOV R9, UR23 ;  /* 0x0000001700097c02 */ /* 0x000fe20008000f00 */
[----:B------:R-:W3:Y:S02]  /*02b0*/  LDG.E R19, desc[UR18][R2.64+-0xc] ;  /* 0xfffff41202137981 */ /* 0x000ee4000c1e1900 */
[----:B------:R-:W-:-:S02]  /*02c0*/  IMAD.WIDE R8, R14, 0x4, R8 ;  /* 0x000000040e087825 */ /* 0x000fc400078e0208 */
[----:B------:R-:W2:Y:S01]  /*02d0*/  LDG.E R22, desc[UR18][R22.64] ;  /* 0x0000001216167981 */ /* 0x000ea2000c1e1900 */
[----:B------:R-:W-:Y:S01]  /*02e0*/  MOV R5, 0x4 ;  /* 0x0000000400057802 */ /* 0x000fe20000000f00 */
[C---:B------:R-:W-:Y:S02]  /*02f0*/  IMAD.WIDE R24, R14.reuse, R25, UR6 ;  /* 0x000000060e187e25 */ /* 0x040fe4000f8e0219 */
[----:B------:R0:W3:Y:S02]  /*0300*/  LDG.E R20, desc[UR18][R8.64] ;  /* 0x0000001208147981 */ /* 0x0000e4000c1e1900 */
[----:B------:R-:W-:Y:S02]  /*0310*/  IMAD.WIDE R10, R14, R11, UR8 ;  /* 0x000000080e0a7e25 */ /* 0x000fe4000f8e020b */
[----:B------:R-:W4:Y:S04]  /*0320*/  LDG.E R18, desc[UR18][R24.64] ;  /* 0x0000001218127981 */ /* 0x000f28000c1e1900 */
[----:B------:R-:W4:Y:S01]  /*0330*/  LDG.E R17, desc[UR18][R2.64+-0x8] ;  /* 0xfffff81202117981 */ /* 0x000f22000c1e1900 */
[----:B0-----:R-:W-:-:S02]  /*0340*/  HFMA2 R9, -RZ, RZ, 0, 2.384185791015625e-07 ;  /* 0x00000004ff097431 */ /* 0x001fc400000001ff */
[----:B------:R-:W-:Y:S01]  /*0350*/  IMAD.MOV.U32 R7, RZ, RZ, 0x4 ;  /* 0x00000004ff077424 */ /* 0x000fe200078e00ff */
[----:B------:R0:W5:Y:S01]  /*0360*/  LDG.E R16, desc[UR18][R10.64] ;  /* 0x000000120a107981 */ /* 0x000162000c1e1900 */
[----:B------:R-:W-:-:S03]  /*0370*/  IMAD.WIDE R4, R14, R5, UR10 ;  /* 0x0000000a0e047e25 */ /* 0x000fc6000f8e0205 */
[----:B------:R-:W5:Y:S01]  /*0380*/  LDG.E R15, desc[UR18][R2.64+-0x4] ;  /* 0xfffffc12020f7981 */ /* 0x000f62000c1e1900 */
[C---:B------:R-:W-:Y:S01]  /*0390*/  IMAD.WIDE R6, R14.reuse, R7, UR12 ;  /* 0x0000000c0e067e25 */ /* 0x040fe2000f8e0207 */
[----:B------:R-:W-:Y:S02]  /*03a0*/  MOV R27, 0x4 ;  /* 0x00000004001b7802 */ /* 0x000fe40000000f00 */
[----:B------:R1:W5:Y:S01]  /*03b0*/  LDG.E R4, desc[UR18][R4.64] ;  /* 0x0000001204047981 */ /* 0x000362000c1e1900 */
[----:B------:R-:W-:-:S03]  /*03c0*/  IMAD.WIDE R8, R14, R9, UR14 ;  /* 0x0000000e0e087e25 */ /* 0x000fc6000f8e0209 */
[----:B------:R-:W5:Y:S01]  /*03d0*/  LDG.E R23, desc[UR18][R2.64] ;  /* 0x0000001202177981 */ /* 0x000f62000c1e1900 */
[----:B0-----:R-:W-:-:S03]  /*03e0*/  IMAD.WIDE R10, R14, R27, UR16 ;  /* 0x000000100e0a7e25 */ /* 0x001fc6000f8e021b */
[----:B------:R-:W5:Y:S04]  /*03f0*/  LDG.E R7, desc[UR18][R6.64] ;  /* 0x0000001206077981 */ /* 0x000f68000c1e1900 */
[----:B------:R-:W5:Y:S04]  /*0400*/  LDG.E R24, desc[UR18][R2.64+0x4] ;  /* 0x0000041202187981 */ /* 0x000f68000c1e1900 */
[----:B------:R-:W5:Y:S04]  /*0410*/  LDG.E R8, desc[UR18][R8.64] ;  /* 0x0000001208087981 */ /* 0x000f68000c1e1900 */
[----:B------:R-:W5:Y:S04]  /*0420*/  LDG.E R25, desc[UR18][R2.64+0x8] ;  /* 0x0000081202197981 */ /* 0x000f68000c1e1900 */
[----:B------:R-:W5:Y:S04]  /*0430*/  LDG.E R10, desc[UR18][R10.64] ;  /* 0x000000120a0a7981 */ /* 0x000f68000c1e1900 */
[----:B------:R0:W5:Y:S01]  /*0440*/  LDG.E R27, desc[UR18][R2.64+0xc] ;  /* 0x00000c12021b7981 */ /* 0x000162000c1e1900 */
[----:B------:R-:W-:-:S04]  /*0450*/  UIADD3 UR5, UPT, UPT, UR5, 0x8, URZ ;  /* 0x0000000805057890 */ /* 0x000fc8000fffe0ff */
[----:B------:R-:W-:Y:S01]  /*0460*/  UISETP.NE.AND UP0, UPT, UR5, URZ, UPT ;  /* 0x000000ff0500728c */ /* 0x000fe2000bf05270 */
[----:B-1----:R-:W-:Y:S02]  /*0470*/  MOV R5, UR20 ;  /* 0x0000001400057c02 */ /* 0x002fe40008000f00 */
[----:B0-----:R-:W-:Y:S02]  /*0480*/  IADD3 R2, P0, PT, R2, 0x20, RZ ;  /* 0x0000002002027810 */ /* 0x001fe40007f1e0ff */
[----:B------:R-:W-:Y:S02]  /*0490*/  LEA R14, R5, R14, 0x3 ;  /* 0x0000000e050e7211 */ /* 0x000fe400078e18ff */
[----:B------:R-:W-:Y:S01]  /*04a0*/  IADD3.X R3, PT, PT, RZ, R3, RZ, P0, !PT ;  /* 0x00000003ff037210 */ /* 0x000fe200007fe4ff */
[----:B--2---:R-:W-:-:S04]  /*04b0*/  FFMA R22, R21, R22, R12 ;  /* 0x0000001615167223 */ /* 0x004fc8000000000c */
[----:B---3--:R-:W-:-:S04]  /*04c0*/  FFMA R20, R19, R20, R22 ;  /* 0x0000001413147223 */ /* 0x008fc80000000016 */
[----:B----4-:R-:W-:-:S04]  /*04d0*/  FFMA R18, R17, R18, R20 ;  /* 0x0000001211127223 */ /* 0x010fc80000000014 */
[----:B-----5:R-:W-:-:S04]  /*04e0*/  FFMA R16, R15, R16, R18 ;  /* 0x000000100f107223 */ /* 0x020fc80000000012 */
[----:B------:R-:W-:-:S04]  /*04f0*/  FFMA R23, R23, R4, R16 ;  /* 0x0000000417177223 */ /* 0x000fc80000000010 */
[----:B------:R-:W-:-:S04]  /*0500*/  FFMA R24, R24, R7, R23 ;  /* 0x0000000718187223 */ /* 0x000fc80000000017 */
[----:B------:R-:W-:-:S04]  /*0510*/  FFMA R8, R25, R8, R24 ;  /* 0x0000000819087223 */ /* 0x000fc80000000018 */
[----:B------:R-:W-:Y:S01]  /*0520*/  FFMA R12, R27, R10, R8 ;  /* 0x0000000a1b0c7223 */ /* 0x000fe20000000008 */
[----:B------:R-:W-:Y:S06]  /*0530*/  BRA.U UP0, `(.L_x_4) ;  /* 0xfffffffd003c7547 */ /* 0x000fec000b83ffff */
.L_x_3:
[----:B------:R-:W-:-:S04]  /*0540*/  ULOP3.LUT UR6, UR20, 0x7, URZ, 0xc0, !UPT ;  /* 0x0000000714067892 */ /* 0x000fc8000f8ec0ff */
[----:B------:R-:W-:-:S09]  /*0550*/  UISETP.NE.AND UP0, UPT, UR6, URZ, UPT ;  /* 0x000000ff0600728c */ /* 0x000fd2000bf05270 */
[----:B------:R-:W-:Y:S05]  /*0560*/  BRA.U !UP0, `(.L_x_5) ;  /* 0x0000000508387547 */ /* 0x000fea000b800000 */
[----:B------:R-:W-:Y:S02]  /*0570*/  UISETP.GE.U32.AND UP0, UPT, UR6, 0x4, UPT ;  /* 0x000000040600788c */ /* 0x000fe4000bf06070 */
[----:B------:R-:W-:-:S04]  /*0580*/  ULOP3.LUT UR5, UR20, 0x3, URZ, 0xc0, !UPT ;  /* 0x0000000314057892 */ /* 0x000fc8000f8ec0ff */
[----:B------:R-:W-:-:S03]  /*0590*/  UISETP.NE.AND UP1, UPT, UR5, URZ, UPT ;  /* 0x000000ff0500728c */ /* 0x000fc6000bf25270 */
[----:B------:R-:W-:Y:S08]  /*05a0*/  BRA.U !UP0, `(.L_x_6) ;  /* 0x00000001087c7547 */ /* 0x000ff0000b800000 */
[----:B------:R-:W1:Y:S01]  /*05b0*/  LDC.64 R6, c[0x0][0x388] ;  /* 0x0000e200ff067b82 */ /* 0x000e620000000a00 */
[----:B------:R-:W2:Y:S01]  /*05c0*/  LDCU.64 UR6, c[0x0][0x380] ;  /* 0x00007000ff0677ac */ /* 0x000ea20008000a00 */
[----:B------:R-:W-:Y:S01]  /*05d0*/  IMAD.U32 R9, RZ, RZ, UR4 ;  /* 0x00000004ff097e24 */ /* 0x000fe2000f8e00ff */
[C---:B------:R-:W-:Y:S02]  /*05e0*/  IADD3 R3, PT, PT, R13.reuse, UR4, RZ ;  /* 0x000000040d037c10 */ /* 0x040fe4000fffe0ff */
[----:B------:R-:W-:Y:S01]  /*05f0*/  IADD3 R10, P0, PT, R13, UR4, RZ ;  /* 0x000000040d0a7c10 */ /* 0x000fe2000ff1e0ff */
[----:B------:R-:W-:Y:S01]  /*0600*/  IMAD R9, R9, UR20, R0 ;  /* 0x0000001409097c24 */ /* 0x000fe2000f8e0200 */
[----:B------:R-:W-:Y:S01]  /*0610*/  MOV R11, UR20 ;  /* 0x00000014000b7c02 */ /* 0x000fe20008000f00 */
[----:B------:R-:W3:Y:S01]  /*0620*/  LDC.64 R4, c[0x0][0x380] ;  /* 0x0000e000ff047b82 */ /* 0x000ee20000000a00 */
[----:B------:R-:W-:Y:S01]  /*0630*/  MOV R15, UR20 ;  /* 0x00000014000f7c02 */ /* 0x000fe20008000f00 */
[----:B-1----:R-:W-:Y:S01]  /*0640*/  IMAD.WIDE R6, R9, 0x4, R6 ;  /* 0x0000000409067825 */ /* 0x002fe200078e0206 */
[----:B------:R-:W-:-:S05]  /*0650*/  MOV R9, UR20 ;  /* 0x0000001400097c02 */ /* 0x000fca0008000f00 */
[----:B------:R-:W-:Y:S02]  /*0660*/  IMAD.WIDE R8, R9, 0x4, R6 ;  /* 0x0000000409087825 */ /* 0x000fe400078e0206 */
[----:B0-----:R-:W4:Y:S02]  /*0670*/  LDG.E R6, desc[UR18][R6.64] ;  /* 0x0000001206067981 */ /* 0x001f24000c1e1900 */
[----:B---3--:R-:W-:Y:S01]  /*0680*/  IMAD.WIDE.U32 R4, R3, 0x4, R4 ;  /* 0x0000000403047825 */ /* 0x008fe200078e0004 */
[----:B------:R-:W-:Y:S01]  /*0690*/  IADD3.X R3, PT, PT, RZ, RZ, RZ, P0, !PT ;  /* 0x000000ffff037210 */ /* 0x000fe200007fe4ff */
[----:B------:R-:W3:Y:S01]  /*06a0*/  LDG.E R17, desc[UR18][R8.64] ;  /* 0x0000001208117981 */ /* 0x000ee2000c1e1900 */
[----:B--2---:R-:W-:-:S03]  /*06b0*/  LEA R2, P0, R10, UR6, 0x2 ;  /* 0x000000060a027c11 */ /* 0x004fc6000f8010ff */
[----:B------:R-:W4:Y:S01]  /*06c0*/  LDG.E R5, desc[UR18][R4.64] ;  /* 0x0000001204057981 */ /* 0x000f22000c1e1900 */
[----:B------:R-:W-:Y:S01]  /*06d0*/  LEA.HI.X R3, R10, UR7, R3, 0x2, P0 ;  /* 0x000000070a037c11 */ /* 0x000fe200080f1403 */
[----:B------:R-:W-:-:S04]  /*06e0*/  IMAD.WIDE R10, R11, 0x4, R8 ;  /* 0x000000040b0a7825 */ /* 0x000fc800078e0208 */
[----:B------:R-:W3:Y:S01]  /*06f0*/  LDG.E R16, desc[UR18][R2.64+0x4] ;  /* 0x0000041202107981 */ /* 0x000ee2000c1e1900 */
[----:B------:R-:W-:-:S03]  /*0700*/  IMAD.WIDE R14, R15, 0x4, R10 ;  /* 0x000000040f0e7825 */ /* 0x000fc600078e020a */
[----:B------:R-:W2:Y:S04]  /*0710*/  LDG.E R19, desc[UR18][R10.64] ;  /* 0x000000120a137981 */ /* 0x000ea8000c1e1900 */
[----:B------:R-:W2:Y:S04]  /*0720*/  LDG.E R18, desc[UR18][R2.64+0x8] ;  /* 0x0000081202127981 */ /* 0x000ea8000c1e1900 */
[----:B------:R-:W5:Y:S04]  /*0730*/  LDG.E R20, desc[UR18][R2.64+0xc] ;  /* 0x00000c1202147981 */ /* 0x000f68000c1e1900 */
[----:B------:R-:W5:Y:S01]  /*0740*/  LDG.E R14, desc[UR18][R14.64] ;  /* 0x000000120e0e7981 */ /* 0x000f62000c1e1900 */
[----:B------:R-:W-:Y:S01]  /*0750*/  UIADD3 UR4, UPT, UPT, UR4, 0x4, URZ ;  /* 0x0000000404047890 */ /* 0x000fe2000fffe0ff */
[----:B----4-:R-:W-:-:S04]  /*0760*/  FFMA R5, R5, R6, R12 ;  /* 0x0000000605057223 */ /* 0x010fc8000000000c */
[----:B---3--:R-:W-:-:S04]  /*0770*/  FFMA R5, R16, R17, R5 ;  /* 0x0000001110057223 */ /* 0x008fc80000000005 */
[----:B--2---:R-:W-:-:S04]  /*0780*/  FFMA R5, R18, R19, R5 ;  /* 0x0000001312057223 */ /* 0x004fc80000000005 */
[----:B-----5:R-:W-:-:S07]  /*0790*/  FFMA R12, R20, R14, R5 ;  /* 0x0000000e140c7223 */ /* 0x020fce0000000005 */
.L_x_6:
[----:B------:R-:W-:Y:S05]  /*07a0*/  BRA.U !UP1, `(.L_x_5) ;  /* 0x0000000109a87547 */ /* 0x000fea000b800000 */
[----:B------:R-:W-:Y:S01]  /*07b0*/  UISETP.NE.AND UP0, UPT, UR5, 0x1, UPT ;  /* 0x000000010500788c */ /* 0x000fe2000bf05270 */
[----:B------:R-:W-:Y:S01]  /*07c0*/  MOV R7, UR4 ;  /* 0x0000000400077c02 */ /* 0x000fe20008000f00 */
[----:B------:R-:W-:Y:S02]  /*07d0*/  ULOP3.LUT UR5, UR20, 0x1, URZ, 0xc0, !UPT ;  /* 0x0000000114057892 */ /* 0x000fe4000f8ec0ff */
[----:B------:R-:W-:Y:S02]  /*07e0*/  MOV R15, UR20 ;  /* 0x00000014000f7c02 */ /* 0x000fe40008000f00 */
[----:B------:R-:W-:Y:S01]  /*07f0*/  UISETP.NE.U32.AND UP1, UPT, UR5, 0x1, UPT ;  /* 0x000000010500788c */ /* 0x000fe2000bf25070 */
[----:B------:R-:W-:-:S04]  /*0800*/  PLOP3.LUT P1, PT, PT, PT, UP0, 0x80, 0x8 ;  /* 0x000000000008781c */ /* 0x000fc80003f2f008 */
[----:B------:R-:W1:Y:S01]  /*0810*/  @UP0 LDCU.128 UR8, c[0x0][0x380] ;  /* 0x00007000ff0807ac */ /* 0x000e620008000c00 */
[----:B------:R-:W-:Y:S01]  /*0820*/  PLOP3.LUT P0, PT, PT, PT, UP1, 0x80, 0x8 ;  /* 0x000000000008781c */ /* 0x000fe20003f0f018 */
[----:B------:R-:W2:Y:S04]  /*0830*/  @UP0 LDCU.64 UR6, c[0x0][0x380] ;  /* 0x00007000ff0607ac */ /* 0x000ea80008000a00 */
[----:B------:R-:W3:Y:S03]  /*0840*/  @!UP1 LDCU.128 UR12, c[0x0][0x380] ;  /* 0x00007000ff0c97ac */ /* 0x000ee60008000c00 */
[C---:B------:R-:W-:Y:S02]  /*0850*/  @P1 IADD3 R3, PT, PT, R13.reuse, UR4, RZ ;  /* 0x000000040d031c10 */ /* 0x040fe4000fffe0ff */
[----:B------:R-:W-:Y:S01]  /*0860*/  @P1 IADD3 R6, P2, PT, R13, UR4, RZ ;  /* 0x000000040d061c10 */ /* 0x000fe2000ff5e0ff */
[----:B------:R-:W-:Y:S01]  /*0870*/  @UP0 UIADD3 UR4, UPT, UPT, UR4, 0x2, URZ ;  /* 0x0000000204040890 */ /* 0x000fe2000fffe0ff */
[----:B-1----:R-:W-:Y:S01]  /*0880*/  MOV R11, UR9 ;  /* 0x00000009000b7c02 */ /* 0x002fe20008000f00 */
[----:B------:R-:W-:Y:S01]  /*0890*/  IMAD.U32 R10, RZ, RZ, UR8 ;  /* 0x00000008ff0a7e24 */ /* 0x000fe2000f8e00ff */
[----:B------:R-:W-:-:S02]  /*08a0*/  MOV R4, UR10 ;  /* 0x0000000a00047c02 */ /* 0x000fc40008000f00 */
[----:B------:R-:W-:Y:S01]  /*08b0*/  MOV R5, UR11 ;  /* 0x0000000b00057c02 */ /* 0x000fe20008000f00 */
[----:B------:R-:W-:-:S04]  /*08c0*/  @P1 IMAD.WIDE.U32 R10, R3, 0x4, R10 ;  /* 0x00000004030a1825 */ /* 0x000fc800078e000a */
[----:B------:R-:W-:Y:S01]  /*08d0*/  @P1 IMAD R3, R7, UR20, R0 ;  /* 0x0000001407031c24 */ /* 0x000fe2000f8e0200 */
[----:B------:R-:W-:Y:S01]  /*08e0*/  @P1 IADD3.X R7, PT, PT, RZ, RZ, RZ, P2, !PT ;  /* 0x000000ffff071210 */ /* 0x000fe200017fe4ff */
[----:B------:R-:W-:Y:S01]  /*08f0*/  IMAD.U32 R19, RZ, RZ, UR4 ;  /* 0x00000004ff137e24 */ /* 0x000fe2000f8e00ff */
[C---:B--2---:R-:W-:Y:S01]  /*0900*/  @P1 LEA R2, P2, R6.reuse, UR6, 0x2 ;  /* 0x0000000606021c11 */ /* 0x044fe2000f8410ff */
[----:B------:R-:W-:Y:S01]  /*0910*/  @P1 IMAD.WIDE R4, R3, 0x4, R4 ;  /* 0x0000000403041825 */ /* 0x000fe200078e0204 */
[----:B------:R-:W-:Y:S01]  /*0920*/  @!P0 IADD3 R17, PT, PT, R13, UR4, RZ ;  /* 0x000000040d118c10 */ /* 0x000fe2000fffe0ff */
[----:B0-----:R-:W2:Y:S01]  /*0930*/  @P1 LDG.E R11, desc[UR18][R10.64] ;  /* 0x000000120a0b1981 */ /* 0x001ea2000c1e1900 */
[----:B------:R-:W-:Y:S01]  /*0940*/  @P1 LEA.HI.X R3, R6, UR7, R7, 0x2, P2 ;  /* 0x0000000706031c11 */ /* 0x000fe200090f1407 */
[----:B------:R-:W-:Y:S01]  /*0950*/  @!P0 IMAD R19, R19, UR20, R0 ;  /* 0x0000001413138c24 */ /* 0x000fe2000f8e0200 */
[----:B---3--:R-:W-:Y:S01]  /*0960*/  MOV R6, UR12 ;  /* 0x0000000c00067c02 */ /* 0x008fe20008000f00 */
[----:B------:R-:W-:Y:S01]  /*0970*/  @P1 IMAD.WIDE R14, R15, 0x4, R4 ;  /* 0x000000040f0e1825 */ /* 0x000fe200078e0204 */
[----:B------:R-:W-:Y:S01]  /*0980*/  MOV R7, UR13 ;  /* 0x0000000d00077c02 */ /* 0x000fe20008000f00 */
[----:B------:R-:W2:Y:S01]  /*0990*/  @P1 LDG.E R4, desc[UR18][R4.64] ;  /* 0x0000001204041981 */ /* 0x000ea2000c1e1900 */
[----:B------:R-:W-:-:S02]  /*09a0*/  MOV R8, UR14 ;  /* 0x0000000e00087c02 */ /* 0x000fc40008000f00 */
[----:B------:R-:W-:Y:S01]  /*09b0*/  MOV R9, UR15 ;  /* 0x0000000f00097c02 */ /* 0x000fe20008000f00 */
[----:B------:R-:W-:Y:S01]  /*09c0*/  @!P0 IMAD.WIDE.U32 R6, R17, 0x4, R6 ;  /* 0x0000000411068825 */ /* 0x000fe200078e0006 */
[----:B------:R-:W3:Y:S03]  /*09d0*/  @P1 LDG.E R14, desc[UR18][R14.64] ;  /* 0x000000120e0e1981 */ /* 0x000ee6000c1e1900 */
[----:B------:R-:W-:Y:S01]  /*09e0*/  @!P0 IMAD.WIDE R8, R19, 0x4, R8 ;  /* 0x0000000413088825 */ /* 0x000fe200078e0208 */
[----:B------:R-:W3:Y:S04]  /*09f0*/  @P1 LDG.E R2, desc[UR18][R2.64+0x4] ;  /* 0x0000041202021981 */ /* 0x000ee8000c1e1900 */
[----:B------:R-:W4:Y:S04]  /*0a00*/  @!P0 LDG.E R7, desc[UR18][R6.64] ;  /* 0x0000001206078981 */ /* 0x000f28000c1e1900 */
[----:B------:R-:W4:Y:S01]  /*0a10*/  @!P0 LDG.E R8, desc[UR18][R8.64] ;  /* 0x0000001208088981 */ /* 0x000f22000c1e1900 */
[----:B--2---:R-:W-:-:S04]  /*0a20*/  @P1 FFMA R11, R11, R4, R12 ;  /* 0x000000040b0b1223 */ /* 0x004fc8000000000c */
[----:B---3--:R-:W-:-:S04]  /*0a30*/  @P1 FFMA R12, R2, R14, R11 ;  /* 0x0000000e020c1223 */ /* 0x008fc8000000000b */
[----:B----4-:R-:W-:-:S07]  /*0a40*/  @!P0 FFMA R12, R7, R8, R12 ;  /* 0x00000008070c8223 */ /* 0x010fce000000000c */
.L_x_5:
[----:B------:R-:W1:Y:S01]  /*0a50*/  LDC.64 R2, c[0x0][0x390] ;  /* 0x0000e400ff027b82 */ /* 0x000e620000000a00 */
[----:B------:R-:W-:-:S05]  /*0a60*/  IADD3 R13, PT, PT, R0, R13, RZ ;  /* 0x0000000d000d7210 */ /* 0x000fca0007ffe0ff */
[----:B-1----:R-:W-:-:S05]  /*0a70*/  IMAD.WIDE R2, R13, 0x4, R2 ;  /* 0x000000040d027825 */ /* 0x002fca00078e0202 */
[----:B0-----:R-:W-:Y:S01]  /*0a80*/  STG.E desc[UR18][R2.64], R12 ;  /* 0x0000000c02007986 */ /* 0x001fe2000c101912 */
[----:B------:R-:W-:Y:S05]  /*0a90*/  EXIT ;  /* 0x000000000000794d */ /* 0x000fea0003800000 */
.L_x_7:
        /* <DEDUP_REMOVED lines=14> */
.L_x_9:


//--------------------- .nv.shared._Z15matmulb_genericPKfS0_Pfi --------------------------
	.section	.nv.shared._Z15matmulb_genericPKfS0_Pfi,"aw",@nobits
	.sectionflags	@""
	.align	4
.nv.shared._Z15matmulb_genericPKfS0_Pfi:
	.zero		9216


//--------------------- .nv.shared.reserved.0     --------------------------
	.section	.nv.shared.reserved.0,"aw",@nobits
	.weak		__nv_reservedSMEM_offset_0_alias
	.size		__nv_reservedSMEM_offset_0_alias, 0, 64
	.other		__nv_reservedSMEM_offset_0_alias,@"STO_CUDA_RESERVED_SHARED STV_DEFAULT"
__nv_reservedSMEM_offset_0_alias:
	.zero		0
	.zero		64


//--------------------- .nv.constant0._Z15matmulb_genericPKfS0_Pfi --------------------------
	.section	.nv.constant0._Z15matmulb_genericPKfS0_Pfi,"a",@progbits
	.sectionflags	@""
	.align	4
.nv.constant0._Z15matmulb_genericPKfS0_Pfi:
	.zero		924


//--------------------- .nv.constant0._Z6matmulPKfS0_Pfi --------------------------
	.section	.nv.constant0._Z6matmulPKfS0_Pfi,"a",@progbits
	.sectionflags	@""
	.align	4
.nv.constant0._Z6matmulPKfS0_Pfi:
	.zero		924


//--------------------- SYMBOLS --------------------------

	.type		.nv.reservedSmem.offset0,@object
	.size		.nv.reservedSmem.offset0,0x4
	.type		.nv.reservedSmem.cap,@object
	.size		.nv.reservedSmem.cap,0x4
